//
// Generated by NVIDIA NVVM Compiler
//
// Compiler Build ID: CL-36424714
// Cuda compilation tools, release 13.0, V13.0.88
// Based on NVVM 20.0.0
//

.version 9.0
.target sm_100
.address_size 64

	// .globl	_Z9reductionPiS_
.extern .shared .align 16 .b8 sdata[];

.visible .entry _Z9reductionPiS_(
	.param .u64 .ptr .align 1 _Z9reductionPiS__param_0,
	.param .u64 .ptr .align 1 _Z9reductionPiS__param_1
)
{
	.reg .pred 	%p<5>;
	.reg .b32 	%r<24>;
	.reg .b64 	%rd<7>;

	ld.param.u64 	%rd2, [_Z9reductionPiS__param_0];
	cvta.to.global.u64 	%rd1, %rd2;
	mov.u32 	%r1, %tid.x;
	mov.u32 	%r2, %ctaid.x;
	mov.u32 	%r3, %ntid.x;
	mad.lo.s32 	%r7, %r2, %r3, %r1;
	mul.wide.u32 	%rd3, %r7, 4;
	add.s64 	%rd4, %rd1, %rd3;
	ld.global.u32 	%r8, [%rd4];
	shl.b32 	%r9, %r1, 2;
	mov.u32 	%r10, sdata;
	add.s32 	%r11, %r10, %r9;
	st.shared.u32 	[%r11], %r8;
	bar.sync 	0;
	setp.lt.u32 	%p1, %r3, 2;
	@%p1 bra 	$L__BB0_5;
	mov.b32 	%r23, 1;
$L__BB0_2:
	shl.b32 	%r5, %r23, 1;
	mul.lo.s32 	%r6, %r5, %r1;
	setp.ge.u32 	%p2, %r6, %r3;
	@%p2 bra 	$L__BB0_4;
	add.s32 	%r13, %r6, %r23;
	shl.b32 	%r14, %r13, 2;
	add.s32 	%r16, %r10, %r14;
	ld.shared.u32 	%r17, [%r16];
	shl.b32 	%r18, %r6, 2;
	add.s32 	%r19, %r10, %r18;
	ld.shared.u32 	%r20, [%r19];
	add.s32 	%r21, %r20, %r17;
	st.shared.u32 	[%r19], %r21;
$L__BB0_4:
	bar.sync 	0;
	setp.lt.u32 	%p3, %r5, %r3;
	mov.u32 	%r23, %r5;
	@%p3 bra 	$L__BB0_2;
$L__BB0_5:
	setp.ne.s32 	%p4, %r1, 0;
	@%p4 bra 	$L__BB0_7;
	ld.shared.u32 	%r22, [sdata];
	mul.wide.u32 	%rd5, %r2, 4;
	add.s64 	%rd6, %rd1, %rd5;
	st.global.u32 	[%rd6], %r22;
$L__BB0_7:
	ret;

}


// ===== COMPILED SASS (sm_100) =====

	.target	sm_100

	.elftype	@"ET_EXEC"


//--------------------- .note.nv.tkinfo           --------------------------
	.section	.note.nv.tkinfo,"",@"SHT_NOTE"
	.sectionflags	@"SHF_NOTE_NV_TKINFO"
	.tkinfo
        /*0018*/ 	.word	0x00000002
        /*0030*/ 	.string	""
        /*0030*/ 	.string	"ptxas"
        /*0030*/ 	.string	"Cuda compilation tools, release 13.0, V13.0.88"
        /*0030*/ 	.string	"Build cuda_13.0.r13.0/compiler.36424714_0"
        /*0030*/ 	.string	"-arch sm_100 -m 64 "



//--------------------- .note.nv.cuinfo           --------------------------
	.section	.note.nv.cuinfo,"",@"SHT_NOTE"
	.sectionflags	@"SHF_NOTE_NV_CUINFO"
        /*0018*/ 	.short	0x0002
        /*001a*/ 	.short	0x0064
        /*001c*/ 	.short	0x0082
	.zero		2


//--------------------- .nv.info                  --------------------------
	.section	.nv.info,"",@"SHT_CUDA_INFO"
	.align	4


	//----- nvinfo : EIATTR_REGCOUNT
	.align		4
        /*0000*/ 	.byte	0x04, 0x2f
        /*0002*/ 	.short	(.L_1 - .L_0)
	.align		4
.L_0:
        /*0004*/ 	.word	index@(_Z9reductionPiS_)
        /*0008*/ 	.word	0x0000000a


	//----- nvinfo : EIATTR_FRAME_SIZE
	.align		4
.L_1:
        /*000c*/ 	.byte	0x04, 0x11
        /*000e*/ 	.short	(.L_3 - .L_2)
	.align		4
.L_2:
        /*0010*/ 	.word	index@(_Z9reductionPiS_)
        /*0014*/ 	.word	0x00000000


	//----- nvinfo : EIATTR_MIN_STACK_SIZE
	.align		4
.L_3:
        /*0018*/ 	.byte	0x04, 0x12
        /*001a*/ 	.short	(.L_5 - .L_4)
	.align		4
.L_4:
        /*001c*/ 	.word	index@(_Z9reductionPiS_)
        /*0020*/ 	.word	0x00000000
.L_5:


//--------------------- .nv.compat                --------------------------
	.section	.nv.compat,"",@"SHT_CUDA_COMPAT_INFO"
	.align	4
        /*0000*/ 	.byte	0x02, 0x09, 0x00, 0x00, 0x02, 0x02, 0x01, 0x00, 0x02, 0x05, 0x05, 0x00, 0x03, 0x07, 0x01, 0x01
        /*0010*/ 	.byte	0x02, 0x03, 0x00, 0x00, 0x02, 0x06, 0x01, 0x00, 0x04, 0x0b, 0x08, 0x00, 0x09, 0x00, 0x00, 0x00
        /*0020*/ 	.byte	0x00, 0x00, 0x00, 0x00


//--------------------- .nv.info._Z9reductionPiS_ --------------------------
	.section	.nv.info._Z9reductionPiS_,"",@"SHT_CUDA_INFO"
	.sectionflags	@""
	.align	4


	//----- nvinfo : EIATTR_CUDA_API_VERSION
	.align		4
        /*0000*/ 	.byte	0x04, 0x37
        /*0002*/ 	.short	(.L_7 - .L_6)
.L_6:
        /*0004*/ 	.word	0x00000082


	//----- nvinfo : EIATTR_KPARAM_INFO
	.align		4
.L_7:
        /*0008*/ 	.byte	0x04, 0x17
        /*000a*/ 	.short	(.L_9 - .L_8)
.L_8:
        /*000c*/ 	.word	0x00000000
        /*0010*/ 	.short	0x0001
        /*0012*/ 	.short	0x0008
        /*0014*/ 	.byte	0x00, 0xf5, 0x21, 0x00


	//----- nvinfo : EIATTR_KPARAM_INFO
	.align		4
.L_9:
        /*0018*/ 	.byte	0x04, 0x17
        /*001a*/ 	.short	(.L_11 - .L_10)
.L_10:
        /*001c*/ 	.word	0x00000000
        /*0020*/ 	.short	0x0000
        /*0022*/ 	.short	0x0000
        /*0024*/ 	.byte	0x00, 0xf5, 0x21, 0x00


	//----- nvinfo : EIATTR_SPARSE_MMA_MASK
	.align		4
.L_11:
        /*0028*/ 	.byte	0x03, 0x50
        /*002a*/ 	.short	0x0000


	//----- nvinfo : EIATTR_MAXREG_COUNT
	.align		4
        /*002c*/ 	.byte	0x03, 0x1b
        /*002e*/ 	.short	0x00ff


	//----- nvinfo : EIATTR_NUM_BARRIERS
	.align		4
        /*0030*/ 	.byte	0x02, 0x4c
        /*0032*/ 	.byte	0x01
	.zero		1


	//----- nvinfo : EIATTR_MERCURY_ISA_VERSION
	.align		4
        /*0034*/ 	.byte	0x03, 0x5f
        /*0036*/ 	.short	0x0101


	//----- nvinfo : EIATTR_VRC_CTA_INIT_COUNT
	.align		4
        /*0038*/ 	.byte	0x02, 0x4a
	.zero		1
	.zero		1


	//----- nvinfo : EIATTR_EXIT_INSTR_OFFSETS
	.align		4
        /*003c*/ 	.byte	0x04, 0x1c
        /*003e*/ 	.short	(.L_13 - .L_12)


	//   ....[0]....
.L_12:
        /*0040*/ 	.word	0x00000210


	//   ....[1]....
        /*0044*/ 	.word	0x00000290


	//----- nvinfo : EIATTR_CBANK_PARAM_SIZE
	.align		4
.L_13:
        /*0048*/ 	.byte	0x03, 0x19
        /*004a*/ 	.short	0x0010


	//----- nvinfo : EIATTR_PARAM_CBANK
	.align		4
        /*004c*/ 	.byte	0x04, 0x0a
        /*004e*/ 	.short	(.L_15 - .L_14)
	.align		4
.L_14:
        /*0050*/ 	.word	index@(.nv.constant0._Z9reductionPiS_)
        /*0054*/ 	.short	0x0380
        /*0056*/ 	.short	0x0010


	//----- nvinfo : EIATTR_SW_WAR
	.align		4
.L_15:
        /*0058*/ 	.byte	0x04, 0x36
        /*005a*/ 	.short	(.L_17 - .L_16)
.L_16:
        /*005c*/ 	.word	0x00000008
.L_17:


//--------------------- .nv.callgraph             --------------------------
	.section	.nv.callgraph,"",@"SHT_CUDA_CALLGRAPH"
	.align	4
	.sectionentsize	8
	.align		4
        /*0000*/ 	.word	0x00000000
	.align		4
        /*0004*/ 	.word	0xffffffff
	.align		4
        /*0008*/ 	.word	0x00000000
	.align		4
        /*000c*/ 	.word	0xfffffffe
	.align		4
        /*0010*/ 	.word	0x00000000
	.align		4
        /*0014*/ 	.word	0xfffffffd
	.align		4
        /*0018*/ 	.word	0x00000000
	.align		4
        /*001c*/ 	.word	0xfffffffc


//--------------------- .text._Z9reductionPiS_    --------------------------
	.section	.text._Z9reductionPiS_,"ax",@progbits
	.align	128
        .global         _Z9reductionPiS_
        .type           _Z9reductionPiS_,@function
        .size           _Z9reductionPiS_,(.L_x_3 - _Z9reductionPiS_)
        .other          _Z9reductionPiS_,@"STO_CUDA_ENTRY STV_DEFAULT"
_Z9reductionPiS_:
.text._Z9reductionPiS_:
[----:B------:R-:W-:Y:S01]  /*0000*/  LDC R1, c[0x0][0x37c] ;  /* 0x0000df00ff017b82 */ /* 0x000fe20000000800 */
[----:B------:R-:W0:Y:S07]  /*0010*/  S2R R4, SR_TID.X ;  /* 0x0000000000047919 */ /* 0x000e2e0000002100 */
[----:B------:R-:W1:Y:S01]  /*0020*/  LDC.64 R2, c[0x0][0x380] ;  /* 0x0000e000ff027b82 */ /* 0x000e620000000a00 */
[----:B------:R-:W0:Y:S01]  /*0030*/  LDCU UR7, c[0x0][0x360] ;  /* 0x00006c00ff0777ac */ /* 0x000e220008000800 */
[----:B------:R-:W0:Y:S01]  /*0040*/  S2R R7, SR_CTAID.X ;  /* 0x0000000000077919 */ /* 0x000e220000002500 */
[----:B------:R-:W2:Y:S01]  /*0050*/  LDCU.64 UR8, c[0x0][0x358] ;  /* 0x00006b00ff0877ac */ /* 0x000ea20008000a00 */
[----:B0-----:R-:W-:-:S04]  /*0060*/  IMAD R5, R7, UR7, R4 ;  /* 0x0000000707057c24 */ /* 0x001fc8000f8e0204 */
[----:B-1----:R-:W-:-:S06]  /*0070*/  IMAD.WIDE.U32 R2, R5, 0x4, R2 ;  /* 0x0000000405027825 */ /* 0x002fcc00078e0002 */
[----:B--2---:R-:W2:Y:S01]  /*0080*/  LDG.E R2, desc[UR8][R2.64] ;  /* 0x0000000802027981 */ /* 0x004ea2000c1e1900 */
[----:B------:R-:W0:Y:S01]  /*0090*/  S2UR UR5, SR_CgaCtaId ;  /* 0x00000000000579c3 */ /* 0x000e220000008800 */
[----:B------:R-:W-:Y:S01]  /*00a0*/  UMOV UR4, 0x400 ;  /* 0x0000040000047882 */ /* 0x000fe20000000000 */
[----:B------:R-:W-:Y:S01]  /*00b0*/  UISETP.GE.U32.AND UP0, UPT, UR7, 0x2, UPT ;  /* 0x000000020700788c */ /* 0x000fe2000bf06070 */
[----:B------:R-:W-:Y:S01]  /*00c0*/  ISETP.NE.AND P1, PT, R4, RZ, PT ;  /* 0x000000ff0400720c */ /* 0x000fe20003f25270 */
[----:B0-----:R-:W-:-:S06]  /*00d0*/  ULEA UR4, UR5, UR4, 0x18 ;  /* 0x0000000405047291 */ /* 0x001fcc000f8ec0ff */
[----:B------:R-:W-:-:S05]  /*00e0*/  LEA R5, R4, UR4, 0x2 ;  /* 0x0000000404057c11 */ /* 0x000fca000f8e10ff */
[----:B--2---:R0:W-:Y:S01]  /*00f0*/  STS [R5], R2 ;  /* 0x0000000205007388 */ /* 0x0041e20000000800 */
[----:B------:R-:W-:Y:S06]  /*0100*/  BAR.SYNC.DEFER_BLOCKING 0x0 ;  /* 0x0000000000007b1d */ /* 0x000fec0000010000 */
[----:B------:R-:W-:Y:S05]  /*0110*/  BRA.U !UP0, `(.L_x_0) ;  /* 0x00000001083c7547 */ /* 0x000fea000b800000 */
[----:B------:R-:W-:-:S05]  /*0120*/  UMOV UR5, 0x1 ;  /* 0x0000000100057882 */ /* 0x000fca0000000000 */
.L_x_1:
[----:B------:R-:W-:-:S04]  /*0130*/  USHF.L.U32 UR6, UR5, 0x1, URZ ;  /* 0x0000000105067899 */ /* 0x000fc800080006ff */
[----:B------:R-:W-:Y:S02]  /*0140*/  UISETP.GE.U32.AND UP0, UPT, UR6, UR7, UPT ;  /* 0x000000070600728c */ /* 0x000fe4000bf06070 */
[----:B01----:R-:W-:-:S05]  /*0150*/  IMAD R2, R4, UR6, RZ ;  /* 0x0000000604027c24 */ /* 0x003fca000f8e02ff */
[----:B------:R-:W-:-:S13]  /*0160*/  ISETP.GE.U32.AND P0, PT, R2, UR7, PT ;  /* 0x0000000702007c0c */ /* 0x000fda000bf06070 */
[C---:B------:R-:W-:Y:S01]  /*0170*/  @!P0 VIADD R0, R2.reuse, UR5 ;  /* 0x0000000502008c36 */ /* 0x040fe20008000000 */
[----:B------:R-:W-:Y:S01]  /*0180*/  @!P0 LEA R2, R2, UR4, 0x2 ;  /* 0x0000000402028c11 */ /* 0x000fe2000f8e10ff */
[----:B------:R-:W-:-:S03]  /*0190*/  UMOV UR5, UR6 ;  /* 0x0000000600057c82 */ /* 0x000fc60008000000 */
[----:B------:R-:W-:Y:S01]  /*01a0*/  @!P0 LEA R0, R0, UR4, 0x2 ;  /* 0x0000000400008c11 */ /* 0x000fe2000f8e10ff */
[----:B------:R-:W-:Y:S05]  /*01b0*/  @!P0 LDS R3, [R2] ;  /* 0x0000000002038984 */ /* 0x000fea0000000800 */
[----:B------:R-:W0:Y:S02]  /*01c0*/  @!P0 LDS R0, [R0] ;  /* 0x0000000000008984 */ /* 0x000e240000000800 */
[----:B0-----:R-:W-:-:S05]  /*01d0*/  @!P0 IADD3 R3, PT, PT, R0, R3, RZ ;  /* 0x0000000300038210 */ /* 0x001fca0007ffe0ff */
[----:B------:R1:W-:Y:S01]  /*01e0*/  @!P0 STS [R2], R3 ;  /* 0x0000000302008388 */ /* 0x0003e20000000800 */
[----:B------:R-:W-:Y:S06]  /*01f0*/  BAR.SYNC.DEFER_BLOCKING 0x0 ;  /* 0x0000000000007b1d */ /* 0x000fec0000010000 */
[----:B------:R-:W-:Y:S05]  /*0200*/  BRA.U !UP0, `(.L_x_1) ;  /* 0xfffffffd08c87547 */ /* 0x000fea000b83ffff */
.L_x_0:
[----:B------:R-:W-:Y:S05]  /*0210*/  @P1 EXIT ;  /* 0x000000000000194d */ /* 0x000fea0003800000 */
[----:B------:R-:W2:Y:S01]  /*0220*/  S2UR UR5, SR_CgaCtaId ;  /* 0x00000000000579c3 */ /* 0x000ea20000008800 */
[----:B------:R-:W-:-:S07]  /*0230*/  UMOV UR4, 0x400 ;  /* 0x0000040000047882 */ /* 0x000fce0000000000 */
[----:B01----:R-:W0:Y:S01]  /*0240*/  LDC.64 R2, c[0x0][0x380] ;  /* 0x0000e000ff027b82 */ /* 0x003e220000000a00 */
[----:B--2---:R-:W-:Y:S01]  /*0250*/  ULEA UR4, UR5, UR4, 0x18 ;  /* 0x0000000405047291 */ /* 0x004fe2000f8ec0ff */
[----:B0-----:R-:W-:-:S08]  /*0260*/  IMAD.WIDE.U32 R2, R7, 0x4, R2 ;  /* 0x0000000407027825 */ /* 0x001fd000078e0002 */
[----:B------:R-:W0:Y:S04]  /*0270*/  LDS R5, [UR4] ;  /* 0x00000004ff057984 */ /* 0x000e280008000800 */
[----:B0-----:R-:W-:Y:S01]  /*0280*/  STG.E desc[UR8][R2.64], R5 ;  /* 0x0000000502007986 */ /* 0x001fe2000c101908 */
[----:B------:R-:W-:Y:S05]  /*0290*/  EXIT ;  /* 0x000000000000794d */ /* 0x000fea0003800000 */
.L_x_2:
[----:B------:R-:W-:-:S00]  /*02a0*/  BRA `(.L_x_2) ;  /* 0xfffffffc00fc7947 */ /* 0x000fc0000383ffff */
[----:B------:R-:W-:-:S00]  /*02b0*/  NOP ;  /* 0x0000000000007918 */ /* 0x000fc00000000000 */
        /* <DEDUP_REMOVED lines=12> */
.L_x_3:


//--------------------- .nv.shared._Z9reductionPiS_ --------------------------
	.section	.nv.shared._Z9reductionPiS_,"aw",@nobits
	.sectionflags	@""
	.align	16
	.zero		1024


//--------------------- .nv.shared.reserved.0     --------------------------
	.section	.nv.shared.reserved.0,"aw",@nobits
	.weak		__nv_reservedSMEM_offset_0_alias
	.size		__nv_reservedSMEM_offset_0_alias, 0, 64
	.other		__nv_reservedSMEM_offset_0_alias,@"STO_CUDA_RESERVED_SHARED STV_DEFAULT"
__nv_reservedSMEM_offset_0_alias:
	.zero		0
	.zero		64


//--------------------- .nv.constant0._Z9reductionPiS_ --------------------------
	.section	.nv.constant0._Z9reductionPiS_,"a",@progbits
	.sectionflags	@""
	.align	4
.nv.constant0._Z9reductionPiS_:
	.zero		912


//--------------------- SYMBOLS --------------------------

	.type		.nv.reservedSmem.offset0,@object
	.size		.nv.reservedSmem.offset0,0x4
	.type		.nv.reservedSmem.cap,@object
	.size		.nv.reservedSmem.cap,0x4
